//
// Generated by NVIDIA NVVM Compiler
//
// Compiler Build ID: CL-36424714
// Cuda compilation tools, release 13.0, V13.0.88
// Based on NVVM 20.0.0
//

.version 9.0
.target sm_100
.address_size 64

	// .globl	_Z10initializePbibi

.visible .entry _Z10initializePbibi(
	.param .u64 .ptr .align 1 _Z10initializePbibi_param_0,
	.param .u32 _Z10initializePbibi_param_1,
	.param .u8 _Z10initializePbibi_param_2,
	.param .u32 _Z10initializePbibi_param_3
)
{
	.reg .pred 	%p<2>;
	.reg .b16 	%rs<2>;
	.reg .b32 	%r<5>;
	.reg .b64 	%rd<5>;

	ld.param.u64 	%rd1, [_Z10initializePbibi_param_0];
	ld.param.u32 	%r3, [_Z10initializePbibi_param_1];
	ld.param.s8 	%rs1, [_Z10initializePbibi_param_2];
	ld.param.u32 	%r2, [_Z10initializePbibi_param_3];
	mov.u32 	%r1, %tid.x;
	setp.ge.s32 	%p1, %r1, %r3;
	@%p1 bra 	$L__BB0_2;
	cvta.to.global.u64 	%rd2, %rd1;
	mul.lo.s32 	%r4, %r2, %r1;
	cvt.s64.s32 	%rd3, %r4;
	add.s64 	%rd4, %rd2, %rd3;
	st.global.u8 	[%rd4], %rs1;
$L__BB0_2:
	ret;

}


// ===== COMPILED SASS (sm_100) =====

	.target	sm_100

	.elftype	@"ET_EXEC"


//--------------------- .note.nv.tkinfo           --------------------------
	.section	.note.nv.tkinfo,"",@"SHT_NOTE"
	.sectionflags	@"SHF_NOTE_NV_TKINFO"
	.tkinfo
        /*0018*/ 	.word	0x00000002
        /*0030*/ 	.string	""
        /*0030*/ 	.string	"ptxas"
        /*0030*/ 	.string	"Cuda compilation tools, release 13.0, V13.0.88"
        /*0030*/ 	.string	"Build cuda_13.0.r13.0/compiler.36424714_0"
        /*0030*/ 	.string	"-arch sm_100 -m 64 "



//--------------------- .note.nv.cuinfo           --------------------------
	.section	.note.nv.cuinfo,"",@"SHT_NOTE"
	.sectionflags	@"SHF_NOTE_NV_CUINFO"
        /*0018*/ 	.short	0x0002
        /*001a*/ 	.short	0x0064
        /*001c*/ 	.short	0x0082
	.zero		2


//--------------------- .nv.info                  --------------------------
	.section	.nv.info,"",@"SHT_CUDA_INFO"
	.align	4


	//----- nvinfo : EIATTR_REGCOUNT
	.align		4
        /*0000*/ 	.byte	0x04, 0x2f
        /*0002*/ 	.short	(.L_1 - .L_0)
	.align		4
.L_0:
        /*0004*/ 	.word	index@(_Z10initializePbibi)
        /*0008*/ 	.word	0x00000008


	//----- nvinfo : EIATTR_FRAME_SIZE
	.align		4
.L_1:
        /*000c*/ 	.byte	0x04, 0x11
        /*000e*/ 	.short	(.L_3 - .L_2)
	.align		4
.L_2:
        /*0010*/ 	.word	index@(_Z10initializePbibi)
        /*0014*/ 	.word	0x00000000


	//----- nvinfo : EIATTR_MIN_STACK_SIZE
	.align		4
.L_3:
        /*0018*/ 	.byte	0x04, 0x12
        /*001a*/ 	.short	(.L_5 - .L_4)
	.align		4
.L_4:
        /*001c*/ 	.word	index@(_Z10initializePbibi)
        /*0020*/ 	.word	0x00000000
.L_5:


//--------------------- .nv.compat                --------------------------
	.section	.nv.compat,"",@"SHT_CUDA_COMPAT_INFO"
	.align	4
        /*0000*/ 	.byte	0x02, 0x09, 0x00, 0x00, 0x02, 0x02, 0x01, 0x00, 0x02, 0x05, 0x05, 0x00, 0x03, 0x07, 0x01, 0x01
        /*0010*/ 	.byte	0x02, 0x03, 0x00, 0x00, 0x02, 0x06, 0x01, 0x00, 0x04, 0x0b, 0x08, 0x00, 0x09, 0x00, 0x00, 0x00
        /*0020*/ 	.byte	0x00, 0x00, 0x00, 0x00


//--------------------- .nv.info._Z10initializePbibi --------------------------
	.section	.nv.info._Z10initializePbibi,"",@"SHT_CUDA_INFO"
	.sectionflags	@""
	.align	4


	//----- nvinfo : EIATTR_CUDA_API_VERSION
	.align		4
        /*0000*/ 	.byte	0x04, 0x37
        /*0002*/ 	.short	(.L_7 - .L_6)
.L_6:
        /*0004*/ 	.word	0x00000082


	//----- nvinfo : EIATTR_KPARAM_INFO
	.align		4
.L_7:
        /*0008*/ 	.byte	0x04, 0x17
        /*000a*/ 	.short	(.L_9 - .L_8)
.L_8:
        /*000c*/ 	.word	0x00000000
        /*0010*/ 	.short	0x0003
        /*0012*/ 	.short	0x0010
        /*0014*/ 	.byte	0x00, 0xf0, 0x11, 0x00


	//----- nvinfo : EIATTR_KPARAM_INFO
	.align		4
.L_9:
        /*0018*/ 	.byte	0x04, 0x17
        /*001a*/ 	.short	(.L_11 - .L_10)
.L_10:
        /*001c*/ 	.word	0x00000000
        /*0020*/ 	.short	0x0002
        /*0022*/ 	.short	0x000c
        /*0024*/ 	.byte	0x00, 0xf0, 0x05, 0x00


	//----- nvinfo : EIATTR_KPARAM_INFO
	.align		4
.L_11:
        /*0028*/ 	.byte	0x04, 0x17
        /*002a*/ 	.short	(.L_13 - .L_12)
.L_12:
        /*002c*/ 	.word	0x00000000
        /*0030*/ 	.short	0x0001
        /*0032*/ 	.short	0x0008
        /*0034*/ 	.byte	0x00, 0xf0, 0x11, 0x00


	//----- nvinfo : EIATTR_KPARAM_INFO
	.align		4
.L_13:
        /*0038*/ 	.byte	0x04, 0x17
        /*003a*/ 	.short	(.L_15 - .L_14)
.L_14:
        /*003c*/ 	.word	0x00000000
        /*0040*/ 	.short	0x0000
        /*0042*/ 	.short	0x0000
        /*0044*/ 	.byte	0x00, 0xf5, 0x21, 0x00


	//----- nvinfo : EIATTR_SPARSE_MMA_MASK
	.align		4
.L_15:
        /*0048*/ 	.byte	0x03, 0x50
        /*004a*/ 	.short	0x0000


	//----- nvinfo : EIATTR_MAXREG_COUNT
	.align		4
        /*004c*/ 	.byte	0x03, 0x1b
        /*004e*/ 	.short	0x00ff


	//----- nvinfo : EIATTR_MERCURY_ISA_VERSION
	.align		4
        /*0050*/ 	.byte	0x03, 0x5f
        /*0052*/ 	.short	0x0101


	//----- nvinfo : EIATTR_VRC_CTA_INIT_COUNT
	.align		4
        /*0054*/ 	.byte	0x02, 0x4a
	.zero		1
	.zero		1


	//----- nvinfo : EIATTR_EXIT_INSTR_OFFSETS
	.align		4
        /*0058*/ 	.byte	0x04, 0x1c
        /*005a*/ 	.short	(.L_17 - .L_16)


	//   ....[0]....
.L_16:
        /*005c*/ 	.word	0x00000040


	//   ....[1]....
        /*0060*/ 	.word	0x000000f0


	//----- nvinfo : EIATTR_CBANK_PARAM_SIZE
	.align		4
.L_17:
        /*0064*/ 	.byte	0x03, 0x19
        /*0066*/ 	.short	0x0014


	//----- nvinfo : EIATTR_PARAM_CBANK
	.align		4
        /*0068*/ 	.byte	0x04, 0x0a
        /*006a*/ 	.short	(.L_19 - .L_18)
	.align		4
.L_18:
        /*006c*/ 	.word	index@(.nv.constant0._Z10initializePbibi)
        /*0070*/ 	.short	0x0380
        /*0072*/ 	.short	0x0014


	//----- nvinfo : EIATTR_SW_WAR
	.align		4
.L_19:
        /*0074*/ 	.byte	0x04, 0x36
        /*0076*/ 	.short	(.L_21 - .L_20)
.L_20:
        /*0078*/ 	.word	0x00000008
.L_21:


//--------------------- .nv.callgraph             --------------------------
	.section	.nv.callgraph,"",@"SHT_CUDA_CALLGRAPH"
	.align	4
	.sectionentsize	8
	.align		4
        /*0000*/ 	.word	0x00000000
	.align		4
        /*0004*/ 	.word	0xffffffff
	.align		4
        /*0008*/ 	.word	0x00000000
	.align		4
        /*000c*/ 	.word	0xfffffffe
	.align		4
        /*0010*/ 	.word	0x00000000
	.align		4
        /*0014*/ 	.word	0xfffffffd
	.align		4
        /*0018*/ 	.word	0x00000000
	.align		4
        /*001c*/ 	.word	0xfffffffc


//--------------------- .text._Z10initializePbibi --------------------------
	.section	.text._Z10initializePbibi,"ax",@progbits
	.align	128
        .global         _Z10initializePbibi
        .type           _Z10initializePbibi,@function
        .size           _Z10initializePbibi,(.L_x_1 - _Z10initializePbibi)
        .other          _Z10initializePbibi,@"STO_CUDA_ENTRY STV_DEFAULT"
_Z10initializePbibi:
.text._Z10initializePbibi:
[----:B------:R-:W-:Y:S01]  /*0000*/  LDC R1, c[0x0][0x37c] ;  /* 0x0000df00ff017b82 */ /* 0x000fe20000000800 */
[----:B------:R-:W0:Y:S01]  /*0010*/  S2R R0, SR_TID.X ;  /* 0x0000000000007919 */ /* 0x000e220000002100 */
[----:B------:R-:W0:Y:S02]  /*0020*/  LDCU UR4, c[0x0][0x388] ;  /* 0x00007100ff0477ac */ /* 0x000e240008000800 */
[----:B0-----:R-:W-:-:S13]  /*0030*/  ISETP.GE.AND P0, PT, R0, UR4, PT ;  /* 0x0000000400007c0c */ /* 0x001fda000bf06270 */
[----:B------:R-:W-:Y:S05]  /*0040*/  @P0 EXIT ;  /* 0x000000000000094d */ /* 0x000fea0003800000 */
[----:B------:R-:W0:Y:S01]  /*0050*/  LDC.U8 R3, c[0x0][0x38c] ;  /* 0x0000e300ff037b82 */ /* 0x000e220000000000 */
[----:B------:R-:W1:Y:S01]  /*0060*/  LDCU UR6, c[0x0][0x390] ;  /* 0x00007200ff0677ac */ /* 0x000e620008000800 */
[----:B------:R-:W2:Y:S01]  /*0070*/  LDCU.64 UR8, c[0x0][0x380] ;  /* 0x00007000ff0877ac */ /* 0x000ea20008000a00 */
[----:B------:R-:W3:Y:S01]  /*0080*/  LDCU.64 UR4, c[0x0][0x358] ;  /* 0x00006b00ff0477ac */ /* 0x000ee20008000a00 */
[----:B-1----:R-:W-:-:S05]  /*0090*/  IMAD R0, R0, UR6, RZ ;  /* 0x0000000600007c24 */ /* 0x002fca000f8e02ff */
[C---:B--2---:R-:W-:Y:S02]  /*00a0*/  IADD3 R2, P0, PT, R0.reuse, UR8, RZ ;  /* 0x0000000800027c10 */ /* 0x044fe4000ff1e0ff */
[----:B0-----:R-:W-:Y:S02]  /*00b0*/  PRMT R5, R3, 0x8880, RZ ;  /* 0x0000888003057816 */ /* 0x001fe400000000ff */
[----:B------:R-:W-:Y:S02]  /*00c0*/  LEA.HI.X.SX32 R3, R0, UR9, 0x1, P0 ;  /* 0x0000000900037c11 */ /* 0x000fe400080f0eff */
[----:B------:R-:W-:-:S05]  /*00d0*/  PRMT R5, R5, 0x7710, RZ ;  /* 0x0000771005057816 */ /* 0x000fca00000000ff */
[----:B---3--:R-:W-:Y:S01]  /*00e0*/  STG.E.U8 desc[UR4][R2.64], R5 ;  /* 0x0000000502007986 */ /* 0x008fe2000c101104 */
[----:B------:R-:W-:Y:S05]  /*00f0*/  EXIT ;  /* 0x000000000000794d */ /* 0x000fea0003800000 */
.L_x_0:
[----:B------:R-:W-:-:S00]  /*0100*/  BRA `(.L_x_0) ;  /* 0xfffffffc00fc7947 */ /* 0x000fc0000383ffff */
[----:B------:R-:W-:-:S00]  /*0110*/  NOP ;  /* 0x0000000000007918 */ /* 0x000fc00000000000 */
        /* <DEDUP_REMOVED lines=14> */
.L_x_1:


//--------------------- .nv.shared.reserved.0     --------------------------
	.section	.nv.shared.reserved.0,"aw",@nobits
	.weak		__nv_reservedSMEM_offset_0_alias
	.size		__nv_reservedSMEM_offset_0_alias, 0, 64
	.other		__nv_reservedSMEM_offset_0_alias,@"STO_CUDA_RESERVED_SHARED STV_DEFAULT"
__nv_reservedSMEM_offset_0_alias:
	.zero		0
	.zero		64


//--------------------- .nv.constant0._Z10initializePbibi --------------------------
	.section	.nv.constant0._Z10initializePbibi,"a",@progbits
	.sectionflags	@""
	.align	4
.nv.constant0._Z10initializePbibi:
	.zero		916


//--------------------- SYMBOLS --------------------------

	.type		.nv.reservedSmem.offset0,@object
	.size		.nv.reservedSmem.offset0,0x4
